//
// Generated by NVIDIA NVVM Compiler
//
// Compiler Build ID: CL-36424714
// Cuda compilation tools, release 13.0, V13.0.88
// Based on NVVM 20.0.0
//

.version 9.0
.target sm_100
.address_size 64

	// .globl	_Z7sigmoidPfS_i

.visible .entry _Z7sigmoidPfS_i(
	.param .u64 .ptr .align 1 _Z7sigmoidPfS_i_param_0,
	.param .u64 .ptr .align 1 _Z7sigmoidPfS_i_param_1,
	.param .u32 _Z7sigmoidPfS_i_param_2
)
{
	.reg .pred 	%p<2>;
	.reg .b32 	%r<8>;
	.reg .b32 	%f<15>;
	.reg .b64 	%rd<8>;

	ld.param.u64 	%rd1, [_Z7sigmoidPfS_i_param_0];
	ld.param.u64 	%rd2, [_Z7sigmoidPfS_i_param_1];
	ld.param.u32 	%r2, [_Z7sigmoidPfS_i_param_2];
	mov.u32 	%r3, %ntid.x;
	mov.u32 	%r4, %ctaid.x;
	mov.u32 	%r5, %tid.x;
	mad.lo.s32 	%r1, %r3, %r4, %r5;
	setp.ge.s32 	%p1, %r1, %r2;
	@%p1 bra 	$L__BB0_2;
	cvta.to.global.u64 	%rd3, %rd1;
	cvta.to.global.u64 	%rd4, %rd2;
	mul.wide.s32 	%rd5, %r1, 4;
	add.s64 	%rd6, %rd3, %rd5;
	ld.global.f32 	%f1, [%rd6];
	fma.rn.f32 	%f2, %f1, 0fBBBB989D, 0f3F000000;
	cvt.sat.f32.f32 	%f3, %f2;
	mov.f32 	%f4, 0f4B400001;
	mov.f32 	%f5, 0f437C0000;
	fma.rm.f32 	%f6, %f3, %f5, %f4;
	add.f32 	%f7, %f6, 0fCB40007F;
	neg.f32 	%f8, %f7;
	fma.rn.f32 	%f9, %f1, 0fBFB8AA3B, %f8;
	fma.rn.f32 	%f10, %f1, 0fB2A57060, %f9;
	mov.b32 	%r6, %f6;
	shl.b32 	%r7, %r6, 23;
	mov.b32 	%f11, %r7;
	ex2.approx.ftz.f32 	%f12, %f10;
	fma.rn.f32 	%f13, %f12, %f11, 0f3F800000;
	rcp.rn.f32 	%f14, %f13;
	add.s64 	%rd7, %rd4, %rd5;
	st.global.f32 	[%rd7], %f14;
$L__BB0_2:
	ret;

}


// ===== COMPILED SASS (sm_100) =====

	.target	sm_100

	.elftype	@"ET_EXEC"


//--------------------- .note.nv.tkinfo           --------------------------
	.section	.note.nv.tkinfo,"",@"SHT_NOTE"
	.sectionflags	@"SHF_NOTE_NV_TKINFO"
	.tkinfo
        /*0018*/ 	.word	0x00000002
        /*0030*/ 	.string	""
        /*0030*/ 	.string	"ptxas"
        /*0030*/ 	.string	"Cuda compilation tools, release 13.0, V13.0.88"
        /*0030*/ 	.string	"Build cuda_13.0.r13.0/compiler.36424714_0"
        /*0030*/ 	.string	"-arch sm_100 -m 64 "



//--------------------- .note.nv.cuinfo           --------------------------
	.section	.note.nv.cuinfo,"",@"SHT_NOTE"
	.sectionflags	@"SHF_NOTE_NV_CUINFO"
        /*0018*/ 	.short	0x0002
        /*001a*/ 	.short	0x0064
        /*001c*/ 	.short	0x0082
	.zero		2


//--------------------- .nv.info                  --------------------------
	.section	.nv.info,"",@"SHT_CUDA_INFO"
	.align	4


	//----- nvinfo : EIATTR_REGCOUNT
	.align		4
        /*0000*/ 	.byte	0x04, 0x2f
        /*0002*/ 	.short	(.L_1 - .L_0)
	.align		4
.L_0:
        /*0004*/ 	.word	index@(_Z7sigmoidPfS_i)
        /*0008*/ 	.word	0x0000000e


	//----- nvinfo : EIATTR_FRAME_SIZE
	.align		4
.L_1:
        /*000c*/ 	.byte	0x04, 0x11
        /*000e*/ 	.short	(.L_3 - .L_2)
	.align		4
.L_2:
        /*0010*/ 	.word	index@($__internal_0_$__cuda_sm20_rcp_rn_f32_slowpath)
        /*0014*/ 	.word	0x00000000


	//----- nvinfo : EIATTR_FRAME_SIZE
	.align		4
.L_3:
        /*0018*/ 	.byte	0x04, 0x11
        /*001a*/ 	.short	(.L_5 - .L_4)
	.align		4
.L_4:
        /*001c*/ 	.word	index@(_Z7sigmoidPfS_i)
        /*0020*/ 	.word	0x00000000


	//----- nvinfo : EIATTR_MIN_STACK_SIZE
	.align		4
.L_5:
        /*0024*/ 	.byte	0x04, 0x12
        /*0026*/ 	.short	(.L_7 - .L_6)
	.align		4
.L_6:
        /*0028*/ 	.word	index@(_Z7sigmoidPfS_i)
        /*002c*/ 	.word	0x00000000
.L_7:


//--------------------- .nv.compat                --------------------------
	.section	.nv.compat,"",@"SHT_CUDA_COMPAT_INFO"
	.align	4
        /*0000*/ 	.byte	0x02, 0x09, 0x00, 0x00, 0x02, 0x02, 0x01, 0x00, 0x02, 0x05, 0x05, 0x00, 0x03, 0x07, 0x01, 0x01
        /*0010*/ 	.byte	0x02, 0x03, 0x00, 0x00, 0x02, 0x06, 0x01, 0x00, 0x04, 0x0b, 0x08, 0x00, 0x09, 0x00, 0x00, 0x00
        /*0020*/ 	.byte	0x00, 0x00, 0x00, 0x00


//--------------------- .nv.info._Z7sigmoidPfS_i  --------------------------
	.section	.nv.info._Z7sigmoidPfS_i,"",@"SHT_CUDA_INFO"
	.sectionflags	@""
	.align	4


	//----- nvinfo : EIATTR_CUDA_API_VERSION
	.align		4
        /*0000*/ 	.byte	0x04, 0x37
        /*0002*/ 	.short	(.L_9 - .L_8)
.L_8:
        /*0004*/ 	.word	0x00000082


	//----- nvinfo : EIATTR_KPARAM_INFO
	.align		4
.L_9:
        /*0008*/ 	.byte	0x04, 0x17
        /*000a*/ 	.short	(.L_11 - .L_10)
.L_10:
        /*000c*/ 	.word	0x00000000
        /*0010*/ 	.short	0x0002
        /*0012*/ 	.short	0x0010
        /*0014*/ 	.byte	0x00, 0xf0, 0x11, 0x00


	//----- nvinfo : EIATTR_KPARAM_INFO
	.align		4
.L_11:
        /*0018*/ 	.byte	0x04, 0x17
        /*001a*/ 	.short	(.L_13 - .L_12)
.L_12:
        /*001c*/ 	.word	0x00000000
        /*0020*/ 	.short	0x0001
        /*0022*/ 	.short	0x0008
        /*0024*/ 	.byte	0x00, 0xf5, 0x21, 0x00


	//----- nvinfo : EIATTR_KPARAM_INFO
	.align		4
.L_13:
        /*0028*/ 	.byte	0x04, 0x17
        /*002a*/ 	.short	(.L_15 - .L_14)
.L_14:
        /*002c*/ 	.word	0x00000000
        /*0030*/ 	.short	0x0000
        /*0032*/ 	.short	0x0000
        /*0034*/ 	.byte	0x00, 0xf5, 0x21, 0x00


	//----- nvinfo : EIATTR_SPARSE_MMA_MASK
	.align		4
.L_15:
        /*0038*/ 	.byte	0x03, 0x50
        /*003a*/ 	.short	0x0000


	//----- nvinfo : EIATTR_MAXREG_COUNT
	.align		4
        /*003c*/ 	.byte	0x03, 0x1b
        /*003e*/ 	.short	0x00ff


	//----- nvinfo : EIATTR_MERCURY_ISA_VERSION
	.align		4
        /*0040*/ 	.byte	0x03, 0x5f
        /*0042*/ 	.short	0x0101


	//----- nvinfo : EIATTR_VRC_CTA_INIT_COUNT
	.align		4
        /*0044*/ 	.byte	0x02, 0x4a
	.zero		1
	.zero		1


	//----- nvinfo : EIATTR_EXIT_INSTR_OFFSETS
	.align		4
        /*0048*/ 	.byte	0x04, 0x1c
        /*004a*/ 	.short	(.L_17 - .L_16)


	//   ....[0]....
.L_16:
        /*004c*/ 	.word	0x00000070


	//   ....[1]....
        /*0050*/ 	.word	0x00000260


	//----- nvinfo : EIATTR_CRS_STACK_SIZE
	.align		4
.L_17:
        /*0054*/ 	.byte	0x04, 0x1e
        /*0056*/ 	.short	(.L_19 - .L_18)
.L_18:
        /*0058*/ 	.word	0x00000000


	//----- nvinfo : EIATTR_CBANK_PARAM_SIZE
	.align		4
.L_19:
        /*005c*/ 	.byte	0x03, 0x19
        /*005e*/ 	.short	0x0014


	//----- nvinfo : EIATTR_PARAM_CBANK
	.align		4
        /*0060*/ 	.byte	0x04, 0x0a
        /*0062*/ 	.short	(.L_21 - .L_20)
	.align		4
.L_20:
        /*0064*/ 	.word	index@(.nv.constant0._Z7sigmoidPfS_i)
        /*0068*/ 	.short	0x0380
        /*006a*/ 	.short	0x0014


	//----- nvinfo : EIATTR_SW_WAR
	.align		4
.L_21:
        /*006c*/ 	.byte	0x04, 0x36
        /*006e*/ 	.short	(.L_23 - .L_22)
.L_22:
        /*0070*/ 	.word	0x00000008
.L_23:


//--------------------- .nv.callgraph             --------------------------
	.section	.nv.callgraph,"",@"SHT_CUDA_CALLGRAPH"
	.align	4
	.sectionentsize	8
	.align		4
        /*0000*/ 	.word	0x00000000
	.align		4
        /*0004*/ 	.word	0xffffffff
	.align		4
        /*0008*/ 	.word	0x00000000
	.align		4
        /*000c*/ 	.word	0xfffffffe
	.align		4
        /*0010*/ 	.word	0x00000000
	.align		4
        /*0014*/ 	.word	0xfffffffd
	.align		4
        /*0018*/ 	.word	0x00000000
	.align		4
        /*001c*/ 	.word	0xfffffffc


//--------------------- .text._Z7sigmoidPfS_i     --------------------------
	.section	.text._Z7sigmoidPfS_i,"ax",@progbits
	.align	128
        .global         _Z7sigmoidPfS_i
        .type           _Z7sigmoidPfS_i,@function
        .size           _Z7sigmoidPfS_i,(.L_x_8 - _Z7sigmoidPfS_i)
        .other          _Z7sigmoidPfS_i,@"STO_CUDA_ENTRY STV_DEFAULT"
_Z7sigmoidPfS_i:
.text._Z7sigmoidPfS_i:
[----:B------:R-:W-:Y:S01]  /*0000*/  LDC R1, c[0x0][0x37c] ;  /* 0x0000df00ff017b82 */ /* 0x000fe20000000800 */
[----:B------:R-:W0:Y:S01]  /*0010*/  S2R R3, SR_CTAID.X ;  /* 0x0000000000037919 */ /* 0x000e220000002500 */
[----:B------:R-:W0:Y:S01]  /*0020*/  LDCU UR4, c[0x0][0x360] ;  /* 0x00006c00ff0477ac */ /* 0x000e220008000800 */
[----:B------:R-:W0:Y:S01]  /*0030*/  S2R R0, SR_TID.X ;  /* 0x0000000000007919 */ /* 0x000e220000002100 */
[----:B------:R-:W1:Y:S01]  /*0040*/  LDCU UR5, c[0x0][0x390] ;  /* 0x00007200ff0577ac */ /* 0x000e620008000800 */
[----:B0-----:R-:W-:-:S05]  /*0050*/  IMAD R3, R3, UR4, R0 ;  /* 0x0000000403037c24 */ /* 0x001fca000f8e0200 */
[----:B-1----:R-:W-:-:S13]  /*0060*/  ISETP.GE.AND P0, PT, R3, UR5, PT ;  /* 0x0000000503007c0c */ /* 0x002fda000bf06270 */
[----:B------:R-:W-:Y:S05]  /*0070*/  @P0 EXIT ;  /* 0x000000000000094d */ /* 0x000fea0003800000 */
[----:B------:R-:W0:Y:S01]  /*0080*/  LDC.64 R4, c[0x0][0x380] ;  /* 0x0000e000ff047b82 */ /* 0x000e220000000a00 */
[----:B------:R-:W1:Y:S01]  /*0090*/  LDCU.64 UR4, c[0x0][0x358] ;  /* 0x00006b00ff0477ac */ /* 0x000e620008000a00 */
[----:B0-----:R-:W-:-:S06]  /*00a0*/  IMAD.WIDE R4, R3, 0x4, R4 ;  /* 0x0000000403047825 */ /* 0x001fcc00078e0204 */
[----:B-1----:R-:W2:Y:S01]  /*00b0*/  LDG.E R4, desc[UR4][R4.64] ;  /* 0x0000000404047981 */ /* 0x002ea2000c1e1900 */
[----:B------:R-:W-:Y:S01]  /*00c0*/  IMAD.MOV.U32 R7, RZ, RZ, 0x3bbb989d ;  /* 0x3bbb989dff077424 */ /* 0x000fe200078e00ff */
[----:B------:R-:W-:Y:S01]  /*00d0*/  BSSY.RECONVERGENT B0, `(.L_x_0) ;  /* 0x0000015000007945 */ /* 0x000fe20003800200 */
[----:B------:R-:W-:Y:S02]  /*00e0*/  IMAD.MOV.U32 R9, RZ, RZ, 0x437c0000 ;  /* 0x437c0000ff097424 */ /* 0x000fe400078e00ff */
[----:B--2---:R-:W-:-:S04]  /*00f0*/  FFMA.SAT R0, R4, -R7, 0.5 ;  /* 0x3f00000004007423 */ /* 0x004fc80000002807 */
[----:B------:R-:W-:-:S04]  /*0100*/  FFMA.RM R0, R0, R9, 12582913 ;  /* 0x4b40000100007423 */ /* 0x000fc80000004009 */
[C---:B------:R-:W-:Y:S01]  /*0110*/  FADD R7, R0.reuse, -12583039 ;  /* 0xcb40007f00077421 */ /* 0x040fe20000000000 */
[----:B------:R-:W-:-:S03]  /*0120*/  SHF.L.U32 R0, R0, 0x17, RZ ;  /* 0x0000001700007819 */ /* 0x000fc600000006ff */
[----:B------:R-:W-:-:S04]  /*0130*/  FFMA R7, R4, -1.4426950216293334961, -R7 ;  /* 0xbfb8aa3b04077823 */ /* 0x000fc80000000807 */
[----:B------:R-:W-:-:S06]  /*0140*/  FFMA R7, R4, -1.925963033500011079e-08, R7 ;  /* 0xb2a5706004077823 */ /* 0x000fcc0000000007 */
[----:B------:R-:W0:Y:S02]  /*0150*/  MUFU.EX2 R7, R7 ;  /* 0x0000000700077308 */ /* 0x000e240000000800 */
[----:B0-----:R-:W-:-:S04]  /*0160*/  FFMA R0, R0, R7, 1 ;  /* 0x3f80000000007423 */ /* 0x001fc80000000007 */
[----:B------:R-:W-:-:S05]  /*0170*/  VIADD R2, R0, 0x1800000 ;  /* 0x0180000000027836 */ /* 0x000fca0000000000 */
[----:B------:R-:W-:-:S04]  /*0180*/  LOP3.LUT R2, R2, 0x7f800000, RZ, 0xc0, !PT ;  /* 0x7f80000002027812 */ /* 0x000fc800078ec0ff */
[----:B------:R-:W-:-:S13]  /*0190*/  ISETP.GT.U32.AND P0, PT, R2, 0x1ffffff, PT ;  /* 0x01ffffff0200780c */ /* 0x000fda0003f04070 */
[----:B------:R-:W-:Y:S05]  /*01a0*/  @P0 BRA `(.L_x_1) ;  /* 0x00000000000c0947 */ /* 0x000fea0003800000 */
[----:B------:R-:W-:-:S07]  /*01b0*/  MOV R4, 0x1d0 ;  /* 0x000001d000047802 */ /* 0x000fce0000000f00 */
[----:B------:R-:W-:Y:S05]  /*01c0*/  CALL.REL.NOINC `($__internal_0_$__cuda_sm20_rcp_rn_f32_slowpath) ;  /* 0x0000000000287944 */ /* 0x000fea0003c00000 */
[----:B------:R-:W-:Y:S05]  /*01d0*/  BRA `(.L_x_2) ;  /* 0x0000000000107947 */ /* 0x000fea0003800000 */
.L_x_1:
[----:B------:R-:W0:Y:S02]  /*01e0*/  MUFU.RCP R7, R0 ;  /* 0x0000000000077308 */ /* 0x000e240000001000 */
[----:B0-----:R-:W-:-:S04]  /*01f0*/  FFMA R2, R0, R7, -1 ;  /* 0xbf80000000027423 */ /* 0x001fc80000000007 */
[----:B------:R-:W-:-:S04]  /*0200*/  FADD.FTZ R2, -R2, -RZ ;  /* 0x800000ff02027221 */ /* 0x000fc80000010100 */
[----:B------:R-:W-:-:S07]  /*0210*/  FFMA R7, R7, R2, R7 ;  /* 0x0000000207077223 */ /* 0x000fce0000000007 */
.L_x_2:
[----:B------:R-:W-:Y:S05]  /*0220*/  BSYNC.RECONVERGENT B0 ;  /* 0x0000000000007941 */ /* 0x000fea0003800200 */
.L_x_0:
[----:B------:R-:W0:Y:S02]  /*0230*/  LDC.64 R4, c[0x0][0x388] ;  /* 0x0000e200ff047b82 */ /* 0x000e240000000a00 */
[----:B0-----:R-:W-:-:S05]  /*0240*/  IMAD.WIDE R2, R3, 0x4, R4 ;  /* 0x0000000403027825 */ /* 0x001fca00078e0204 */
[----:B------:R-:W-:Y:S01]  /*0250*/  STG.E desc[UR4][R2.64], R7 ;  /* 0x0000000702007986 */ /* 0x000fe2000c101904 */
[----:B------:R-:W-:Y:S05]  /*0260*/  EXIT ;  /* 0x000000000000794d */ /* 0x000fea0003800000 */
        .weak           $__internal_0_$__cuda_sm20_rcp_rn_f32_slowpath
        .type           $__internal_0_$__cuda_sm20_rcp_rn_f32_slowpath,@function
        .size           $__internal_0_$__cuda_sm20_rcp_rn_f32_slowpath,(.L_x_8 - $__internal_0_$__cuda_sm20_rcp_rn_f32_slowpath)
$__internal_0_$__cuda_sm20_rcp_rn_f32_slowpath:
[----:B------:R-:W-:Y:S01]  /*0270*/  IMAD.SHL.U32 R2, R0, 0x2, RZ ;  /* 0x0000000200027824 */ /* 0x000fe200078e00ff */
[----:B------:R-:W-:Y:S04]  /*0280*/  BSSY.RECONVERGENT B1, `(.L_x_3) ;  /* 0x0000030000017945 */ /* 0x000fe80003800200 */
[----:B------:R-:W-:-:S04]  /*0290*/  SHF.R.U32.HI R2, RZ, 0x18, R2 ;  /* 0x00000018ff027819 */ /* 0x000fc80000011602 */
[----:B------:R-:W-:-:S13]  /*02a0*/  ISETP.NE.U32.AND P0, PT, R2, RZ, PT ;  /* 0x000000ff0200720c */ /* 0x000fda0003f05070 */
[----:B------:R-:W-:Y:S05]  /*02b0*/  @P0 BRA `(.L_x_4) ;  /* 0x0000000000280947 */ /* 0x000fea0003800000 */
[----:B------:R-:W-:-:S04]  /*02c0*/  SHF.L.U32 R2, R0, 0x1, RZ ;  /* 0x0000000100027819 */ /* 0x000fc800000006ff */
[----:B------:R-:W-:-:S13]  /*02d0*/  ISETP.NE.AND P0, PT, R2, RZ, PT ;  /* 0x000000ff0200720c */ /* 0x000fda0003f05270 */
[----:B------:R-:W-:Y:S01]  /*02e0*/  @P0 FFMA R6, R0, 1.84467440737095516160e+19, RZ ;  /* 0x5f80000000060823 */ /* 0x000fe200000000ff */
[----:B------:R-:W-:Y:S08]  /*02f0*/  @!P0 MUFU.RCP R5, R0 ;  /* 0x0000000000058308 */ /* 0x000ff00000001000 */
[----:B------:R-:W0:Y:S02]  /*0300*/  @P0 MUFU.RCP R7, R6 ;  /* 0x0000000600070308 */ /* 0x000e240000001000 */
[----:B0-----:R-:W-:-:S04]  /*0310*/  @P0 FFMA R2, R6, R7, -1 ;  /* 0xbf80000006020423 */ /* 0x001fc80000000007 */
[----:B------:R-:W-:-:S04]  /*0320*/  @P0 FADD.FTZ R2, -R2, -RZ ;  /* 0x800000ff02020221 */ /* 0x000fc80000010100 */
[----:B------:R-:W-:-:S04]  /*0330*/  @P0 FFMA R2, R7, R2, R7 ;  /* 0x0000000207020223 */ /* 0x000fc80000000007 */
[----:B------:R-:W-:Y:S01]  /*0340*/  @P0 FFMA R5, R2, 1.84467440737095516160e+19, RZ ;  /* 0x5f80000002050823 */ /* 0x000fe200000000ff */
[----:B------:R-:W-:Y:S06]  /*0350*/  BRA `(.L_x_5) ;  /* 0x0000000000887947 */ /* 0x000fec0003800000 */
.L_x_4:
[----:B------:R-:W-:-:S05]  /*0360*/  VIADD R5, R2, 0xffffff03 ;  /* 0xffffff0302057836 */ /* 0x000fca0000000000 */
[----:B------:R-:W-:-:S13]  /*0370*/  ISETP.GT.U32.AND P0, PT, R5, 0x1, PT ;  /* 0x000000010500780c */ /* 0x000fda0003f04070 */
[----:B------:R-:W-:Y:S05]  /*0380*/  @P0 BRA `(.L_x_6) ;  /* 0x0000000000780947 */ /* 0x000fea0003800000 */
[----:B------:R-:W-:Y:S01]  /*0390*/  LOP3.LUT R6, R0, 0x7fffff, RZ, 0xc0, !PT ;  /* 0x007fffff00067812 */ /* 0x000fe200078ec0ff */
[----:B------:R-:W-:-:S03]  /*03a0*/  IMAD.MOV.U32 R10, RZ, RZ, 0x3 ;  /* 0x00000003ff0a7424 */ /* 0x000fc600078e00ff */
[----:B------:R-:W-:Y:S02]  /*03b0*/  LOP3.LUT R6, R6, 0x3f800000, RZ, 0xfc, !PT ;  /* 0x3f80000006067812 */ /* 0x000fe400078efcff */
[----:B------:R-:W-:Y:S02]  /*03c0*/  SHF.L.U32 R11, R10, R5, RZ ;  /* 0x000000050a0b7219 */ /* 0x000fe400000006ff */
[----:B------:R-:W0:Y:S02]  /*03d0*/  MUFU.RCP R7, R6 ;  /* 0x0000000600077308 */ /* 0x000e240000001000 */
[----:B0-----:R-:W-:-:S04]  /*03e0*/  FFMA R8, R6, R7, -1 ;  /* 0xbf80000006087423 */ /* 0x001fc80000000007 */
[----:B------:R-:W-:-:S04]  /*03f0*/  FADD.FTZ R8, -R8, -RZ ;  /* 0x800000ff08087221 */ /* 0x000fc80000010100 */
[CCC-:B------:R-:W-:Y:S01]  /*0400*/  FFMA.RM R9, R7.reuse, R8.reuse, R7.reuse ;  /* 0x0000000807097223 */ /* 0x1c0fe20000004007 */
[----:B------:R-:W-:-:S04]  /*0410*/  FFMA.RP R8, R7, R8, R7 ;  /* 0x0000000807087223 */ /* 0x000fc80000008007 */
[C---:B------:R-:W-:Y:S02]  /*0420*/  LOP3.LUT R7, R9.reuse, 0x7fffff, RZ, 0xc0, !PT ;  /* 0x007fffff09077812 */ /* 0x040fe400078ec0ff */
[----:B------:R-:W-:Y:S02]  /*0430*/  FSETP.NEU.FTZ.AND P0, PT, R9, R8, PT ;  /* 0x000000080900720b */ /* 0x000fe40003f1d000 */
[----:B------:R-:W-:Y:S02]  /*0440*/  LOP3.LUT R8, R7, 0x800000, RZ, 0xfc, !PT ;  /* 0x0080000007087812 */ /* 0x000fe400078efcff */
[----:B------:R-:W-:Y:S02]  /*0450*/  SEL R7, RZ, 0xffffffff, !P0 ;  /* 0xffffffffff077807 */ /* 0x000fe40004000000 */
[----:B------:R-:W-:Y:S02]  /*0460*/  LOP3.LUT R6, R11, R8, RZ, 0xc0, !PT ;  /* 0x000000080b067212 */ /* 0x000fe400078ec0ff */
[----:B------:R-:W-:-:S02]  /*0470*/  IADD3 R7, PT, PT, -R7, RZ, RZ ;  /* 0x000000ff07077210 */ /* 0x000fc40007ffe1ff */
[-C--:B------:R-:W-:Y:S02]  /*0480*/  SHF.R.U32.HI R6, RZ, R5.reuse, R6 ;  /* 0x00000005ff067219 */ /* 0x080fe40000011606 */
[----:B------:R-:W-:Y:S02]  /*0490*/  LOP3.LUT P1, RZ, R7, R5, R8, 0xf8, !PT ;  /* 0x0000000507ff7212 */ /* 0x000fe4000782f808 */
[C---:B------:R-:W-:Y:S02]  /*04a0*/  LOP3.LUT P0, RZ, R6.reuse, 0x1, RZ, 0xc0, !PT ;  /* 0x0000000106ff7812 */ /* 0x040fe4000780c0ff */
[----:B------:R-:W-:-:S04]  /*04b0*/  LOP3.LUT P2, RZ, R6, 0x2, RZ, 0xc0, !PT ;  /* 0x0000000206ff7812 */ /* 0x000fc8000784c0ff */
[----:B------:R-:W-:Y:S02]  /*04c0*/  PLOP3.LUT P0, PT, P0, P1, P2, 0xe0, 0x0 ;  /* 0x000000000000781c */ /* 0x000fe40000703c20 */
[----:B------:R-:W-:Y:S02]  /*04d0*/  LOP3.LUT P1, RZ, R0, 0x7fffff, RZ, 0xc0, !PT ;  /* 0x007fffff00ff7812 */ /* 0x000fe4000782c0ff */
[----:B------:R-:W-:-:S05]  /*04e0*/  SEL R5, RZ, 0x1, !P0 ;  /* 0x00000001ff057807 */ /* 0x000fca0004000000 */
[----:B------:R-:W-:-:S05]  /*04f0*/  IMAD.MOV R5, RZ, RZ, -R5 ;  /* 0x000000ffff057224 */ /* 0x000fca00078e0a05 */
[----:B------:R-:W-:Y:S02]  /*0500*/  ISETP.GE.AND P0, PT, R5, RZ, PT ;  /* 0x000000ff0500720c */ /* 0x000fe40003f06270 */
[----:B------:R-:W-:-:S04]  /*0510*/  IADD3 R5, PT, PT, R2, -0xfc, RZ ;  /* 0xffffff0402057810 */ /* 0x000fc80007ffe0ff */
[----:B------:R-:W-:-:S07]  /*0520*/  SHF.R.U32.HI R5, RZ, R5, R8 ;  /* 0x00000005ff057219 */ /* 0x000fce0000011608 */
[----:B------:R-:W-:-:S05]  /*0530*/  @!P0 VIADD R5, R5, 0x1 ;  /* 0x0000000105058836 */ /* 0x000fca0000000000 */
[----:B------:R-:W-:-:S04]  /*0540*/  @!P1 SHF.L.U32 R5, R5, 0x1, RZ ;  /* 0x0000000105059819 */ /* 0x000fc800000006ff */
[----:B------:R-:W-:Y:S01]  /*0550*/  LOP3.LUT R5, R5, 0x80000000, R0, 0xf8, !PT ;  /* 0x8000000005057812 */ /* 0x000fe200078ef800 */
[----:B------:R-:W-:Y:S06]  /*0560*/  BRA `(.L_x_5) ;  /* 0x0000000000047947 */ /* 0x000fec0003800000 */
.L_x_6:
[----:B------:R0:W1:Y:S02]  /*0570*/  MUFU.RCP R5, R0 ;  /* 0x0000000000057308 */ /* 0x0000640000001000 */
.L_x_5:
[----:B------:R-:W-:Y:S05]  /*0580*/  BSYNC.RECONVERGENT B1 ;  /* 0x0000000000017941 */ /* 0x000fea0003800200 */
.L_x_3:
[----:B-1----:R-:W-:Y:S02]  /*0590*/  IMAD.MOV.U32 R7, RZ, RZ, R5 ;  /* 0x000000ffff077224 */ /* 0x002fe400078e0005 */
[----:B------:R-:W-:-:S04]  /*05a0*/  HFMA2 R5, -RZ, RZ, 0, 0 ;  /* 0x00000000ff057431 */ /* 0x000fc800000001ff */
[----:B0-----:R-:W-:Y:S05]  /*05b0*/  RET.REL.NODEC R4 `(_Z7sigmoidPfS_i) ;  /* 0xfffffff804907950 */ /* 0x001fea0003c3ffff */
.L_x_7:
[----:B------:R-:W-:-:S00]  /*05c0*/  BRA `(.L_x_7) ;  /* 0xfffffffc00fc7947 */ /* 0x000fc0000383ffff */
[----:B------:R-:W-:-:S00]  /*05d0*/  NOP ;  /* 0x0000000000007918 */ /* 0x000fc00000000000 */
        /* <DEDUP_REMOVED lines=10> */
.L_x_8:


//--------------------- .nv.shared.reserved.0     --------------------------
	.section	.nv.shared.reserved.0,"aw",@nobits
	.weak		__nv_reservedSMEM_offset_0_alias
	.size		__nv_reservedSMEM_offset_0_alias, 0, 64
	.other		__nv_reservedSMEM_offset_0_alias,@"STO_CUDA_RESERVED_SHARED STV_DEFAULT"
__nv_reservedSMEM_offset_0_alias:
	.zero		0
	.zero		64


//--------------------- .nv.constant0._Z7sigmoidPfS_i --------------------------
	.section	.nv.constant0._Z7sigmoidPfS_i,"a",@progbits
	.sectionflags	@""
	.align	4
.nv.constant0._Z7sigmoidPfS_i:
	.zero		916


//--------------------- SYMBOLS --------------------------

	.type		.nv.reservedSmem.offset0,@object
	.size		.nv.reservedSmem.offset0,0x4
